//
// Generated by NVIDIA NVVM Compiler
//
// Compiler Build ID: CL-36424714
// Cuda compilation tools, release 13.0, V13.0.88
// Based on NVVM 20.0.0
//

.version 9.0
.target sm_100
.address_size 64

	// .globl	_Z6kernelPc
.const .align 8 .b8 accuracy[8];
.const .align 8 .b8 bounds[32];
.const .align 4 .b8 stride[4];

.visible .entry _Z6kernelPc(
	.param .u64 .ptr .align 1 _Z6kernelPc_param_0
)
{
	.reg .pred 	%p<11>;
	.reg .b16 	%rs<4>;
	.reg .b32 	%r<15>;
	.reg .b64 	%rd<8>;
	.reg .b64 	%fd<82>;

	ld.param.u64 	%rd4, [_Z6kernelPc_param_0];
	ld.const.u32 	%r1, [stride];
	setp.lt.s32 	%p1, %r1, 1;
	@%p1 bra 	$L__BB0_3;
	mov.u32 	%r8, %ctaid.x;
	mov.u32 	%r9, %tid.x;
	mov.u32 	%r10, %ntid.x;
	mad.lo.s32 	%r11, %r8, %r10, %r9;
	mul.lo.s32 	%r13, %r1, %r9;
	ld.const.f64 	%fd9, [accuracy];
	ld.const.f64 	%fd10, [bounds+16];
	cvt.rn.f64.u32 	%fd11, %r8;
	fma.rn.f64 	%fd12, %fd9, %fd11, %fd10;
	add.s32 	%r12, %r8, 1;
	cvt.rn.f64.u32 	%fd13, %r12;
	fma.rn.f64 	%fd14, %fd9, %fd13, %fd10;
	mul.f64 	%fd15, %fd14, %fd14;
	add.f64 	%fd16, %fd15, 0d4062000000000000;
	add.f64 	%fd17, %fd16, 0dC062000000000000;
	mov.f64 	%fd18, 0d0000000000000000;
	sub.f64 	%fd19, %fd18, %fd15;
	add.f64 	%fd20, %fd15, 0dC062000000000000;
	mov.f64 	%fd21, 0d4050000000000000;
	sub.f64 	%fd22, %fd21, %fd15;
	mul.wide.u32 	%rd5, %r1, %r11;
	mul.f64 	%fd23, %fd12, %fd12;
	add.f64 	%fd24, %fd23, 0d4062000000000000;
	add.f64 	%fd25, %fd24, 0dC062000000000000;
	min.f64 	%fd1, %fd25, %fd17;
	max.f64 	%fd2, %fd25, %fd17;
	sub.f64 	%fd26, %fd18, %fd23;
	min.f64 	%fd3, %fd26, %fd19;
	max.f64 	%fd4, %fd26, %fd19;
	add.f64 	%fd27, %fd23, 0dC062000000000000;
	min.f64 	%fd5, %fd27, %fd20;
	max.f64 	%fd6, %fd27, %fd20;
	sub.f64 	%fd28, %fd21, %fd23;
	min.f64 	%fd7, %fd28, %fd22;
	max.f64 	%fd8, %fd28, %fd22;
	neg.s32 	%r14, %r1;
	cvta.to.global.u64 	%rd6, %rd4;
	add.s64 	%rd7, %rd6, %rd5;
	ld.const.f64 	%fd31, [bounds];
$L__BB0_2:
	add.s32 	%r6, %r13, 1;
	cvt.rn.f64.u32 	%fd29, %r13;
	fma.rn.f64 	%fd32, %fd9, %fd29, %fd31;
	cvt.rn.f64.u32 	%fd33, %r6;
	fma.rn.f64 	%fd34, %fd9, %fd33, %fd31;
	setp.lt.f64 	%p2, %fd32, 0d0000000000000000;
	setp.gt.f64 	%p3, %fd34, 0d0000000000000000;
	and.pred  	%p4, %p2, %p3;
	selp.f64 	%fd36, 0d0000000000000000, %fd32, %p4;
	selp.f64 	%fd37, 0d0000000000000000, %fd34, %p4;
	setp.lt.f64 	%p5, %fd36, 0d4014000000000000;
	setp.gt.f64 	%p6, %fd37, 0d4014000000000000;
	and.pred  	%p7, %p5, %p6;
	selp.f64 	%fd39, 0d4014000000000000, %fd36, %p7;
	selp.f64 	%fd40, 0d4014000000000000, %fd37, %p7;
	mul.f64 	%fd41, %fd39, %fd39;
	add.f64 	%fd42, %fd41, 0dC062000000000000;
	mul.f64 	%fd43, %fd40, %fd40;
	add.f64 	%fd44, %fd43, 0dC062000000000000;
	min.f64 	%fd45, %fd42, %fd44;
	add.f64 	%fd46, %fd1, %fd45;
	max.f64 	%fd47, %fd42, %fd44;
	add.f64 	%fd48, %fd2, %fd47;
	mov.f64 	%fd49, 0d4050000000000000;
	sub.f64 	%fd50, %fd49, %fd41;
	sub.f64 	%fd51, %fd49, %fd43;
	min.f64 	%fd52, %fd50, %fd51;
	add.f64 	%fd53, %fd3, %fd52;
	max.f64 	%fd54, %fd50, %fd51;
	add.f64 	%fd55, %fd4, %fd54;
	add.f64 	%fd56, %fd39, 0dC014000000000000;
	mul.f64 	%fd57, %fd56, %fd56;
	add.f64 	%fd58, %fd57, 0d4062000000000000;
	add.f64 	%fd59, %fd58, 0dC062000000000000;
	add.f64 	%fd60, %fd40, 0dC014000000000000;
	mul.f64 	%fd61, %fd60, %fd60;
	add.f64 	%fd62, %fd61, 0d4062000000000000;
	add.f64 	%fd63, %fd62, 0dC062000000000000;
	min.f64 	%fd64, %fd59, %fd63;
	add.f64 	%fd65, %fd5, %fd64;
	max.f64 	%fd66, %fd59, %fd63;
	add.f64 	%fd67, %fd6, %fd66;
	sub.f64 	%fd68, %fd49, %fd57;
	add.f64 	%fd69, %fd68, 0dC050000000000000;
	sub.f64 	%fd70, %fd49, %fd61;
	add.f64 	%fd71, %fd70, 0dC050000000000000;
	min.f64 	%fd72, %fd69, %fd71;
	add.f64 	%fd73, %fd7, %fd72;
	max.f64 	%fd74, %fd69, %fd71;
	add.f64 	%fd75, %fd8, %fd74;
	max.f64 	%fd76, %fd46, %fd53;
	max.f64 	%fd77, %fd65, %fd73;
	max.f64 	%fd78, %fd76, %fd77;
	max.f64 	%fd79, %fd48, %fd55;
	max.f64 	%fd80, %fd67, %fd75;
	max.f64 	%fd81, %fd79, %fd80;
	setp.le.f64 	%p8, %fd81, 0d0000000000000000;
	selp.u16 	%rs1, 1, 0, %p8;
	setp.le.f64 	%p9, %fd78, 0d0000000000000000;
	selp.u16 	%rs2, 1, 0, %p9;
	add.s16 	%rs3, %rs1, %rs2;
	st.global.u8 	[%rd7], %rs3;
	add.s32 	%r14, %r14, 1;
	setp.ne.s32 	%p10, %r14, 0;
	add.s64 	%rd7, %rd7, 1;
	mov.u32 	%r13, %r6;
	@%p10 bra 	$L__BB0_2;
$L__BB0_3:
	ret;

}


// ===== COMPILED SASS (sm_100) =====

	.target	sm_100

	.elftype	@"ET_EXEC"


//--------------------- .note.nv.tkinfo           --------------------------
	.section	.note.nv.tkinfo,"",@"SHT_NOTE"
	.sectionflags	@"SHF_NOTE_NV_TKINFO"
	.tkinfo
        /*0018*/ 	.word	0x00000002
        /*0030*/ 	.string	""
        /*0030*/ 	.string	"ptxas"
        /*0030*/ 	.string	"Cuda compilation tools, release 13.0, V13.0.88"
        /*0030*/ 	.string	"Build cuda_13.0.r13.0/compiler.36424714_0"
        /*0030*/ 	.string	"-arch sm_100 -m 64 "



//--------------------- .note.nv.cuinfo           --------------------------
	.section	.note.nv.cuinfo,"",@"SHT_NOTE"
	.sectionflags	@"SHF_NOTE_NV_CUINFO"
        /*0018*/ 	.short	0x0002
        /*001a*/ 	.short	0x0064
        /*001c*/ 	.short	0x0082
	.zero		2


//--------------------- .nv.info                  --------------------------
	.section	.nv.info,"",@"SHT_CUDA_INFO"
	.align	4


	//----- nvinfo : EIATTR_REGCOUNT
	.align		4
        /*0000*/ 	.byte	0x04, 0x2f
        /*0002*/ 	.short	(.L_4 - .L_3)
	.align		4
.L_3:
        /*0004*/ 	.word	index@(_Z6kernelPc)
        /*0008*/ 	.word	0x00000030


	//----- nvinfo : EIATTR_FRAME_SIZE
	.align		4
.L_4:
        /*000c*/ 	.byte	0x04, 0x11
        /*000e*/ 	.short	(.L_6 - .L_5)
	.align		4
.L_5:
        /*0010*/ 	.word	index@(_Z6kernelPc)
        /*0014*/ 	.word	0x00000000


	//----- nvinfo : EIATTR_MIN_STACK_SIZE
	.align		4
.L_6:
        /*0018*/ 	.byte	0x04, 0x12
        /*001a*/ 	.short	(.L_8 - .L_7)
	.align		4
.L_7:
        /*001c*/ 	.word	index@(_Z6kernelPc)
        /*0020*/ 	.word	0x00000000
.L_8:


//--------------------- .nv.compat                --------------------------
	.section	.nv.compat,"",@"SHT_CUDA_COMPAT_INFO"
	.align	4
        /*0000*/ 	.byte	0x02, 0x09, 0x00, 0x00, 0x02, 0x02, 0x01, 0x00, 0x02, 0x05, 0x05, 0x00, 0x03, 0x07, 0x01, 0x01
        /*0010*/ 	.byte	0x02, 0x03, 0x00, 0x00, 0x02, 0x06, 0x01, 0x00, 0x04, 0x0b, 0x08, 0x00, 0x01, 0x00, 0x00, 0x00
        /*0020*/ 	.byte	0x00, 0x00, 0x00, 0x00


//--------------------- .nv.info._Z6kernelPc      --------------------------
	.section	.nv.info._Z6kernelPc,"",@"SHT_CUDA_INFO"
	.sectionflags	@""
	.align	4


	//----- nvinfo : EIATTR_CUDA_API_VERSION
	.align		4
        /*0000*/ 	.byte	0x04, 0x37
        /*0002*/ 	.short	(.L_10 - .L_9)
.L_9:
        /*0004*/ 	.word	0x00000082


	//----- nvinfo : EIATTR_KPARAM_INFO
	.align		4
.L_10:
        /*0008*/ 	.byte	0x04, 0x17
        /*000a*/ 	.short	(.L_12 - .L_11)
.L_11:
        /*000c*/ 	.word	0x00000000
        /*0010*/ 	.short	0x0000
        /*0012*/ 	.short	0x0000
        /*0014*/ 	.byte	0x00, 0xf5, 0x21, 0x00


	//----- nvinfo : EIATTR_SPARSE_MMA_MASK
	.align		4
.L_12:
        /*0018*/ 	.byte	0x03, 0x50
        /*001a*/ 	.short	0x0000


	//----- nvinfo : EIATTR_MAXREG_COUNT
	.align		4
        /*001c*/ 	.byte	0x03, 0x1b
        /*001e*/ 	.short	0x00ff


	//----- nvinfo : EIATTR_MERCURY_ISA_VERSION
	.align		4
        /*0020*/ 	.byte	0x03, 0x5f
        /*0022*/ 	.short	0x0101


	//----- nvinfo : EIATTR_VRC_CTA_INIT_COUNT
	.align		4
        /*0024*/ 	.byte	0x02, 0x4a
	.zero		1
	.zero		1


	//----- nvinfo : EIATTR_EXIT_INSTR_OFFSETS
	.align		4
        /*0028*/ 	.byte	0x04, 0x1c
        /*002a*/ 	.short	(.L_14 - .L_13)


	//   ....[0]....
.L_13:
        /*002c*/ 	.word	0x00000030


	//   ....[1]....
        /*0030*/ 	.word	0x00000fd0


	//----- nvinfo : EIATTR_CBANK_PARAM_SIZE
	.align		4
.L_14:
        /*0034*/ 	.byte	0x03, 0x19
        /*0036*/ 	.short	0x0008


	//----- nvinfo : EIATTR_PARAM_CBANK
	.align		4
        /*0038*/ 	.byte	0x04, 0x0a
        /*003a*/ 	.short	(.L_16 - .L_15)
	.align		4
.L_15:
        /*003c*/ 	.word	index@(.nv.constant0._Z6kernelPc)
        /*0040*/ 	.short	0x0380
        /*0042*/ 	.short	0x0008


	//----- nvinfo : EIATTR_SW_WAR
	.align		4
.L_16:
        /*0044*/ 	.byte	0x04, 0x36
        /*0046*/ 	.short	(.L_18 - .L_17)
.L_17:
        /*0048*/ 	.word	0x00000008
.L_18:


//--------------------- .nv.callgraph             --------------------------
	.section	.nv.callgraph,"",@"SHT_CUDA_CALLGRAPH"
	.align	4
	.sectionentsize	8
	.align		4
        /*0000*/ 	.word	0x00000000
	.align		4
        /*0004*/ 	.word	0xffffffff
	.align		4
        /*0008*/ 	.word	0x00000000
	.align		4
        /*000c*/ 	.word	0xfffffffe
	.align		4
        /*0010*/ 	.word	0x00000000
	.align		4
        /*0014*/ 	.word	0xfffffffd
	.align		4
        /*0018*/ 	.word	0x00000000
	.align		4
        /*001c*/ 	.word	0xfffffffc


//--------------------- .nv.constant3             --------------------------
	.section	.nv.constant3,"a",@progbits
	.align	8
.nv.constant3:
	.type		accuracy,@object
	.size		accuracy,(bounds - accuracy)
accuracy:
	.zero		8
	.type		bounds,@object
	.size		bounds,(stride - bounds)
bounds:
	.zero		32
	.type		stride,@object
	.size		stride,(.L_2 - stride)
stride:
	.zero		4
.L_2:


//--------------------- .text._Z6kernelPc         --------------------------
	.section	.text._Z6kernelPc,"ax",@progbits
	.align	128
        .global         _Z6kernelPc
        .type           _Z6kernelPc,@function
        .size           _Z6kernelPc,(.L_x_2 - _Z6kernelPc)
        .other          _Z6kernelPc,@"STO_CUDA_ENTRY STV_DEFAULT"
_Z6kernelPc:
.text._Z6kernelPc:
[----:B------:R-:W-:Y:S08]  /*0000*/  LDC R1, c[0x0][0x37c] ;  /* 0x0000df00ff017b82 */ /* 0x000ff00000000800 */
[----:B------:R-:W0:Y:S02]  /*0010*/  LDC R5, c[0x3][0x28] ;  /* 0x00c00a00ff057b82 */ /* 0x000e240000000800 */
[----:B0-----:R-:W-:-:S13]  /*0020*/  ISETP.GE.AND P0, PT, R5, 0x1, PT ;  /* 0x000000010500780c */ /* 0x001fda0003f06270 */
[----:B------:R-:W-:Y:S05]  /*0030*/  @!P0 EXIT ;  /* 0x000000000000894d */ /* 0x000fea0003800000 */
[----:B------:R-:W0:Y:S01]  /*0040*/  S2UR UR5, SR_CTAID.X ;  /* 0x00000000000579c3 */ /* 0x000e220000002500 */
[----:B------:R-:W1:Y:S01]  /*0050*/  S2R R0, SR_TID.X ;  /* 0x0000000000007919 */ /* 0x000e620000002100 */
[----:B------:R-:W2:Y:S01]  /*0060*/  LDCU.64 UR6, c[0x3][URZ] ;  /* 0x00c00000ff0677ac */ /* 0x000ea20008000a00 */
[----:B------:R-:W3:Y:S05]  /*0070*/  LDCU.64 UR8, c[0x0][0x380] ;  /* 0x00007000ff0877ac */ /* 0x000eea0008000a00 */
[----:B------:R-:W2:Y:S08]  /*0080*/  LDC.64 R2, c[0x3][0x18] ;  /* 0x00c00600ff027b82 */ /* 0x000eb00000000a00 */
[----:B------:R-:W1:Y:S01]  /*0090*/  LDC R7, c[0x0][0x360] ;  /* 0x0000d800ff077b82 */ /* 0x000e620000000800 */
[----:B0-----:R-:W-:-:S02]  /*00a0*/  UIADD3 UR4, UPT, UPT, UR5, 0x1, URZ ;  /* 0x0000000105047890 */ /* 0x001fc4000fffe0ff */
[----:B------:R-:W2:Y:S08]  /*00b0*/  I2F.F64.U32 R26, UR5 ;  /* 0x00000005001a7d12 */ /* 0x000eb00008201800 */
[----:B------:R-:W0:Y:S01]  /*00c0*/  I2F.F64.U32 R8, UR4 ;  /* 0x0000000400087d12 */ /* 0x000e220008201800 */
[--C-:B--2---:R-:W-:Y:S02]  /*00d0*/  DFMA R26, R26, UR6, R2.reuse ;  /* 0x000000061a1a7c2b */ /* 0x104fe40008000002 */
[----:B0-----:R-:W-:Y:S01]  /*00e0*/  DFMA R8, R8, UR6, R2 ;  /* 0x0000000608087c2b */ /* 0x001fe20008000002 */
[----:B-1----:R-:W-:-:S05]  /*00f0*/  IMAD R2, R7, UR5, R0 ;  /* 0x0000000507027c24 */ /* 0x002fca000f8e0200 */
[CC--:B------:R-:W-:Y:S01]  /*0100*/  DFMA R12, -R26.reuse, R26.reuse, RZ ;  /* 0x0000001a1a0c722b */ /* 0x0c0fe200000001ff */
[----:B------:R-:W0:Y:S01]  /*0110*/  LDCU.64 UR4, c[0x0][0x358] ;  /* 0x00006b00ff0477ac */ /* 0x000e220008000a00 */
[----:B------:R-:W-:Y:S01]  /*0120*/  DFMA R14, R26, R26, -144 ;  /* 0xc06200001a0e742b */ /* 0x000fe2000000001a */
[----:B---3--:R-:W-:Y:S01]  /*0130*/  IMAD.WIDE.U32 R2, R2, R5, UR8 ;  /* 0x0000000802027e25 */ /* 0x008fe2000f8e0005 */
[CC--:B------:R-:W-:Y:S02]  /*0140*/  DFMA R6, -R8.reuse, R8.reuse, RZ ;  /* 0x000000080806722b */ /* 0x0c0fe400000001ff */
[----:B------:R-:W-:-:S04]  /*0150*/  DFMA R10, R8, R8, -144 ;  /* 0xc0620000080a742b */ /* 0x000fc80000000008 */
[----:B------:R-:W-:Y:S02]  /*0160*/  IMAD.MOV.U32 R19, RZ, RZ, R12 ;  /* 0x000000ffff137224 */ /* 0x000fe400078e000c */
[--C-:B------:R-:W-:Y:S01]  /*0170*/  IMAD.MOV.U32 R23, RZ, RZ, R13.reuse ;  /* 0x000000ffff177224 */ /* 0x100fe200078e000d */
[C-C-:B------:R-:W-:Y:S01]  /*0180*/  DSETP.MIN.AND P1, P3, R6.reuse, R12.reuse, PT ;  /* 0x0000000c0600722a */ /* 0x140fe20003b20000 */
[----:B------:R-:W-:Y:S01]  /*0190*/  IMAD.MOV.U32 R16, RZ, RZ, R13 ;  /* 0x000000ffff107224 */ /* 0x000fe200078e000d */
[----:B------:R-:W-:Y:S01]  /*01a0*/  DSETP.MAX.AND P4, P6, R6, R12, PT ;  /* 0x0000000c0600722a */ /* 0x000fe20003e8f000 */
[----:B------:R-:W-:Y:S01]  /*01b0*/  IMAD.MOV.U32 R4, RZ, RZ, R6 ;  /* 0x000000ffff047224 */ /* 0x000fe200078e0006 */
[----:B------:R-:W-:Y:S01]  /*01c0*/  DSETP.MIN.AND P5, P0, R10, R14, PT ;  /* 0x0000000e0a00722a */ /* 0x000fe200038a0000 */
[----:B------:R-:W-:Y:S01]  /*01d0*/  IMAD.MOV.U32 R13, RZ, RZ, R14 ;  /* 0x000000ffff0d7224 */ /* 0x000fe200078e000e */
[----:B------:R-:W-:Y:S01]  /*01e0*/  MOV R20, R6 ;  /* 0x0000000600147202 */ /* 0x000fe20000000f00 */
[----:B------:R-:W-:Y:S01]  /*01f0*/  IMAD.MOV.U32 R17, RZ, RZ, R15 ;  /* 0x000000ffff117224 */ /* 0x000fe200078e000f */
[----:B------:R-:W-:Y:S01]  /*0200*/  SEL R18, R4, R19, P1 ;  /* 0x0000001304127207 */ /* 0x000fe20000800000 */
[----:B------:R-:W-:-:S02]  /*0210*/  IMAD.MOV.U32 R4, RZ, RZ, R7 ;  /* 0x000000ffff047224 */ /* 0x000fc400078e0007 */
[----:B------:R-:W-:Y:S02]  /*0220*/  IMAD.MOV.U32 R24, RZ, RZ, R14 ;  /* 0x000000ffff187224 */ /* 0x000fe400078e000e */
[----:B------:R-:W-:Y:S01]  /*0230*/  IMAD.MOV.U32 R25, RZ, RZ, R15 ;  /* 0x000000ffff197224 */ /* 0x000fe200078e000f */
[----:B------:R-:W-:Y:S01]  /*0240*/  FSEL R19, R4, R23, P1 ;  /* 0x0000001704137208 */ /* 0x000fe20000800000 */
[----:B------:R-:W-:Y:S01]  /*0250*/  IMAD.MOV.U32 R4, RZ, RZ, R10 ;  /* 0x000000ffff047224 */ /* 0x000fe200078e000a */
[----:B------:R-:W-:Y:S01]  /*0260*/  DSETP.MAX.AND P1, P2, R10, R14, PT ;  /* 0x0000000e0a00722a */ /* 0x000fe20003a2f000 */
[----:B------:R-:W-:Y:S01]  /*0270*/  IMAD.MOV.U32 R21, RZ, RZ, R7 ;  /* 0x000000ffff157224 */ /* 0x000fe200078e0007 */
[----:B------:R-:W-:Y:S01]  /*0280*/  DFMA R14, -R26, R26, 64 ;  /* 0x405000001a0e742b */ /* 0x000fe2000000011a */
[----:B------:R-:W-:Y:S01]  /*0290*/  IMAD.MOV.U32 R29, RZ, RZ, R12 ;  /* 0x000000ffff1d7224 */ /* 0x000fe200078e000c */
[----:B------:R-:W-:Y:S01]  /*02a0*/  DFMA R6, -R8, R8, 64 ;  /* 0x405000000806742b */ /* 0x000fe20000000108 */
[----:B------:R-:W-:Y:S01]  /*02b0*/  SEL R22, R4, R13, P5 ;  /* 0x0000000d04167207 */ /* 0x000fe20002800000 */
[----:B------:R-:W-:Y:S01]  /*02c0*/  DFMA R26, R26, R26, 144 ;  /* 0x406200001a1a742b */ /* 0x000fe2000000001a */
[----:B------:R-:W-:Y:S01]  /*02d0*/  IMAD.MOV.U32 R4, RZ, RZ, R11 ;  /* 0x000000ffff047224 */ /* 0x000fe200078e000b */
[----:B------:R-:W-:Y:S01]  /*02e0*/  DFMA R8, R8, R8, 144 ;  /* 0x406200000808742b */ /* 0x000fe20000000008 */
[----:B------:R-:W-:Y:S01]  /*02f0*/  FSEL R21, R21, R16, P4 ;  /* 0x0000001015157208 */ /* 0x000fe20002000000 */
[----:B------:R-:W-:Y:S01]  /*0300*/  IMAD.MOV.U32 R31, RZ, RZ, R10 ;  /* 0x000000ffff1f7224 */ /* 0x000fe200078e000a */
[----:B------:R-:W-:Y:S01]  /*0310*/  @P3 LOP3.LUT R19, R23, 0x80000, RZ, 0xfc, !PT ;  /* 0x0008000017133812 */ /* 0x000fe200078efcff */
[--C-:B------:R-:W-:Y:S01]  /*0320*/  IMAD.MOV.U32 R12, RZ, RZ, R14.reuse ;  /* 0x000000ffff0c7224 */ /* 0x100fe200078e000e */
[----:B------:R-:W-:Y:S01]  /*0330*/  SEL R20, R20, R29, P4 ;  /* 0x0000001d14147207 */ /* 0x000fe20002000000 */
[----:B------:R-:W-:Y:S01]  /*0340*/  IMAD.MOV.U32 R28, RZ, RZ, R14 ;  /* 0x000000ffff1c7224 */ /* 0x000fe200078e000e */
[----:B------:R-:W-:Y:S01]  /*0350*/  @P6 LOP3.LUT R21, R16, 0x80000, RZ, 0xfc, !PT ;  /* 0x0008000010156812 */ /* 0x000fe200078efcff */
[C-C-:B------:R-:W-:Y:S01]  /*0360*/  DSETP.MIN.AND P3, P4, R6.reuse, R14.reuse, PT ;  /* 0x0000000e0600722a */ /* 0x140fe20003c60000 */
[----:B------:R-:W-:Y:S01]  /*0370*/  FSEL R23, R4, R17, P5 ;  /* 0x0000001104177208 */ /* 0x000fe20002800000 */
[----:B------:R-:W-:Y:S01]  /*0380*/  DSETP.MAX.AND P6, P5, R6, R14, PT ;  /* 0x0000000e0600722a */ /* 0x000fe20003dcf000 */
[----:B------:R-:W-:Y:S01]  /*0390*/  IMAD.MOV.U32 R13, RZ, RZ, R15 ;  /* 0x000000ffff0d7224 */ /* 0x000fe200078e000f */
[----:B------:R-:W-:Y:S01]  /*03a0*/  DADD R8, R8, -144 ;  /* 0xc062000008087429 */ /* 0x000fe20000000000 */
[----:B------:R-:W-:Y:S01]  /*03b0*/  IMAD.MOV.U32 R14, RZ, RZ, R11 ;  /* 0x000000ffff0e7224 */ /* 0x000fe200078e000b */
[----:B------:R-:W-:Y:S01]  /*03c0*/  DADD R10, R26, -144 ;  /* 0xc06200001a0a7429 */ /* 0x000fe20000000000 */
[----:B------:R-:W-:Y:S01]  /*03d0*/  MOV R16, R7 ;  /* 0x0000000700107202 */ /* 0x000fe20000000f00 */
[--C-:B------:R-:W-:Y:S01]  /*03e0*/  IMAD.MOV.U32 R27, RZ, RZ, R6.reuse ;  /* 0x000000ffff1b7224 */ /* 0x100fe200078e0006 */
[----:B------:R-:W-:Y:S01]  /*03f0*/  SEL R24, R31, R24, P1 ;  /* 0x000000181f187207 */ /* 0x000fe20000800000 */
[----:B------:R-:W-:Y:S01]  /*0400*/  IMAD.MOV.U32 R4, RZ, RZ, R7 ;  /* 0x000000ffff047224 */ /* 0x000fe200078e0007 */
[----:B------:R-:W-:Y:S01]  /*0410*/  FSEL R7, R14, R25, P1 ;  /* 0x000000190e077208 */ /* 0x000fe20000800000 */
[----:B------:R-:W-:Y:S01]  /*0420*/  IMAD.MOV.U32 R29, RZ, RZ, R6 ;  /* 0x000000ffff1d7224 */ /* 0x000fe200078e0006 */
[----:B------:R-:W-:Y:S01]  /*0430*/  SEL R26, R27, R12, P3 ;  /* 0x0000000c1b1a7207 */ /* 0x000fe20001800000 */
[----:B------:R-:W-:Y:S01]  /*0440*/  IMAD.MOV.U32 R30, RZ, RZ, R8 ;  /* 0x000000ffff1e7224 */ /* 0x000fe200078e0008 */
[----:B------:R-:W-:Y:S01]  /*0450*/  @P0 LOP3.LUT R23, R17, 0x80000, RZ, 0xfc, !PT ;  /* 0x0008000011170812 */ /* 0x000fe200078efcff */
[C-C-:B------:R-:W-:Y:S01]  /*0460*/  DSETP.MIN.AND P1, P0, R8.reuse, R10.reuse, PT ;  /* 0x0000000a0800722a */ /* 0x140fe20003820000 */
[----:B------:R-:W-:Y:S01]  /*0470*/  @P2 LOP3.LUT R7, R25, 0x80000, RZ, 0xfc, !PT ;  /* 0x0008000019072812 */ /* 0x000fe200078efcff */
[--C-:B------:R-:W-:Y:S01]  /*0480*/  IMAD.MOV.U32 R12, RZ, RZ, R11.reuse ;  /* 0x000000ffff0c7224 */ /* 0x100fe200078e000b */
[----:B------:R-:W-:Y:S01]  /*0490*/  FSEL R27, R16, R13, P3 ;  /* 0x0000000d101b7208 */ /* 0x000fe20001800000 */
[----:B------:R-:W-:Y:S01]  /*04a0*/  DSETP.MAX.AND P2, P3, R8, R10, PT ;  /* 0x0000000a0800722a */ /* 0x000fe20003b4f000 */
[--C-:B------:R-:W-:Y:S01]  /*04b0*/  IMAD.MOV.U32 R41, RZ, RZ, R10.reuse ;  /* 0x000000ffff297224 */ /* 0x100fe200078e000a */
[----:B------:R-:W-:Y:S01]  /*04c0*/  MOV R40, R8 ;  /* 0x0000000800287202 */ /* 0x000fe20000000f00 */
[----:B------:R-:W-:Y:S01]  /*04d0*/  IMAD.MOV.U32 R6, RZ, RZ, R11 ;  /* 0x000000ffff067224 */ /* 0x000fe200078e000b */
[----:B------:R-:W-:Y:S01]  /*04e0*/  SEL R28, R29, R28, P6 ;  /* 0x0000001c1d1c7207 */ /* 0x000fe20003000000 */
[----:B------:R-:W-:Y:S01]  /*04f0*/  IMAD.MOV.U32 R31, RZ, RZ, R10 ;  /* 0x000000ffff1f7224 */ /* 0x000fe200078e000a */
[----:B------:R-:W-:Y:S01]  /*0500*/  SEL R40, R40, R41, P1 ;  /* 0x0000002928287207 */ /* 0x000fe20000800000 */
[----:B------:R-:W-:Y:S01]  /*0510*/  IMAD.MOV.U32 R11, RZ, RZ, R9 ;  /* 0x000000ffff0b7224 */ /* 0x000fe200078e0009 */
[----:B------:R-:W-:Y:S01]  /*0520*/  FSEL R29, R4, R15, P6 ;  /* 0x0000000f041d7208 */ /* 0x000fe20003000000 */
[----:B------:R-:W-:Y:S01]  /*0530*/  IMAD.MOV R4, RZ, RZ, -R5 ;  /* 0x000000ffff047224 */ /* 0x000fe200078e0a05 */
[----:B------:R-:W-:Y:S01]  /*0540*/  SEL R30, R30, R31, P2 ;  /* 0x0000001f1e1e7207 */ /* 0x000fe20001000000 */
[----:B------:R-:W-:Y:S01]  /*0550*/  IMAD.MOV.U32 R25, RZ, RZ, R7 ;  /* 0x000000ffff197224 */ /* 0x000fe200078e0007 */
[----:B------:R-:W-:-:S02]  /*0560*/  FSEL R41, R11, R12, P1 ;  /* 0x0000000c0b297208 */ /* 0x000fc40000800000 */
[----:B------:R-:W-:Y:S02]  /*0570*/  FSEL R31, R9, R6, P2 ;  /* 0x00000006091f7208 */ /* 0x000fe40001000000 */
[----:B------:R-:W-:Y:S01]  /*0580*/  @P0 LOP3.LUT R41, R12, 0x80000, RZ, 0xfc, !PT ;  /* 0x000800000c290812 */ /* 0x000fe200078efcff */
[----:B------:R-:W-:Y:S01]  /*0590*/  IMAD R12, R0, R5, RZ ;  /* 0x00000005000c7224 */ /* 0x000fe200078e02ff */
[----:B------:R-:W-:Y:S02]  /*05a0*/  @P4 LOP3.LUT R27, R13, 0x80000, RZ, 0xfc, !PT ;  /* 0x000800000d1b4812 */ /* 0x000fe400078efcff */
[----:B------:R-:W-:Y:S02]  /*05b0*/  @P5 LOP3.LUT R29, R15, 0x80000, RZ, 0xfc, !PT ;  /* 0x000800000f1d5812 */ /* 0x000fe400078efcff */
[----:B0-----:R-:W-:-:S07]  /*05c0*/  @P3 LOP3.LUT R31, R6, 0x80000, RZ, 0xfc, !PT ;  /* 0x00080000061f3812 */ /* 0x001fce00078efcff */
.L_x_0:
[----:B0-----:R-:W0:Y:S01]  /*05d0*/  LDC.64 R10, c[0x3][0x8] ;  /* 0x00c00200ff0a7b82 */ /* 0x001e220000000a00 */
[----:B------:R-:W-:Y:S01]  /*05e0*/  VIADD R0, R12, 0x1 ;  /* 0x000000010c007836 */ /* 0x000fe20000000000 */
[----:B------:R-:W0:Y:S01]  /*05f0*/  I2F.F64.U32 R6, R12 ;  /* 0x0000000c00067312 */ /* 0x000e220000201800 */
[----:B------:R-:W-:-:S07]  /*0600*/  VIADD R4, R4, 0x1 ;  /* 0x0000000104047836 */ /* 0x000fce0000000000 */
[----:B------:R-:W1:Y:S01]  /*0610*/  I2F.F64.U32 R8, R0 ;  /* 0x0000000000087312 */ /* 0x000e620000201800 */
[--C-:B0-----:R-:W-:Y:S02]  /*0620*/  DFMA R6, R6, UR6, R10.reuse ;  /* 0x0000000606067c2b */ /* 0x101fe4000800000a */
[----:B-1----:R-:W-:-:S08]  /*0630*/  DFMA R8, R8, UR6, R10 ;  /* 0x0000000608087c2b */ /* 0x002fd0000800000a */
[----:B------:R-:W-:-:S06]  /*0640*/  DSETP.GT.AND P0, PT, R8, RZ, PT ;  /* 0x000000ff0800722a */ /* 0x000fcc0003f04000 */
[----:B------:R-:W-:-:S06]  /*0650*/  DSETP.LT.AND P0, PT, R6, RZ, P0 ;  /* 0x000000ff0600722a */ /* 0x000fcc0000701000 */
[----:B------:R-:W-:Y:S02]  /*0660*/  FSEL R8, R8, RZ, !P0 ;  /* 0x000000ff08087208 */ /* 0x000fe40004000000 */
[----:B------:R-:W-:Y:S02]  /*0670*/  FSEL R9, R9, RZ, !P0 ;  /* 0x000000ff09097208 */ /* 0x000fe40004000000 */
[----:B------:R-:W-:Y:S02]  /*0680*/  FSEL R6, R6, RZ, !P0 ;  /* 0x000000ff06067208 */ /* 0x000fe40004000000 */
[----:B------:R-:W-:Y:S02]  /*0690*/  FSEL R7, R7, RZ, !P0 ;  /* 0x000000ff07077208 */ /* 0x000fe40004000000 */
[----:B------:R-:W-:-:S06]  /*06a0*/  DSETP.GT.AND P0, PT, R8, 5, PT ;  /* 0x401400000800742a */ /* 0x000fcc0003f04000 */
[----:B------:R-:W-:-:S06]  /*06b0*/  DSETP.LT.AND P0, PT, R6, 5, P0 ;  /* 0x401400000600742a */ /* 0x000fcc0000701000 */
[----:B------:R-:W-:Y:S02]  /*06c0*/  FSEL R42, R6, RZ, !P0 ;  /* 0x000000ff062a7208 */ /* 0x000fe40004000000 */
[----:B------:R-:W-:Y:S02]  /*06d0*/  FSEL R43, R7, 2.3125, !P0 ;  /* 0x40140000072b7808 */ /* 0x000fe40004000000 */
[----:B------:R-:W-:Y:S02]  /*06e0*/  FSEL R32, R8, RZ, !P0 ;  /* 0x000000ff08207208 */ /* 0x000fe40004000000 */
[----:B------:R-:W-:Y:S02]  /*06f0*/  FSEL R33, R9, 2.3125, !P0 ;  /* 0x4014000009217808 */ /* 0x000fe40004000000 */
[CC--:B------:R-:W-:Y:S02]  /*0700*/  DFMA R6, R42.reuse, R42.reuse, -144 ;  /* 0xc06200002a06742b */ /* 0x0c0fe4000000002a */
[----:B------:R-:W-:-:S02]  /*0710*/  DFMA R36, -R42, R42, 64 ;  /* 0x405000002a24742b */ /* 0x000fc4000000012a */
[CC--:B------:R-:W-:Y:S02]  /*0720*/  DFMA R8, R32.reuse, R32.reuse, -144 ;  /* 0xc06200002008742b */ /* 0x0c0fe40000000020 */
[----:B------:R-:W-:Y:S02]  /*0730*/  DFMA R10, -R32, R32, 64 ;  /* 0x40500000200a742b */ /* 0x000fe40000000120 */
[----:B------:R-:W-:Y:S02]  /*0740*/  DADD R42, R42, -5 ;  /* 0xc01400002a2a7429 */ /* 0x000fe40000000000 */
[----:B------:R-:W-:Y:S01]  /*0750*/  DADD R32, R32, -5 ;  /* 0xc014000020207429 */ /* 0x000fe20000000000 */
[--C-:B------:R-:W-:Y:S01]  /*0760*/  IMAD.MOV.U32 R16, RZ, RZ, R6.reuse ;  /* 0x000000ffff107224 */ /* 0x100fe200078e0006 */
[C-C-:B------:R-:W-:Y:S01]  /*0770*/  DSETP.MIN.AND P4, P5, R6.reuse, R8.reuse, PT ;  /* 0x000000080600722a */ /* 0x140fe20003d80000 */
[----:B------:R-:W-:Y:S01]  /*0780*/  IMAD.MOV.U32 R12, RZ, RZ, R6 ;  /* 0x000000ffff0c7224 */ /* 0x000fe200078e0006 */
[----:B------:R-:W-:Y:S01]  /*0790*/  DSETP.MAX.AND P3, P2, R6, R8, PT ;  /* 0x000000080600722a */ /* 0x000fe20003a6f000 */
[----:B------:R-:W-:Y:S01]  /*07a0*/  IMAD.MOV.U32 R17, RZ, RZ, R7 ;  /* 0x000000ffff117224 */ /* 0x000fe200078e0007 */
[----:B------:R-:W-:Y:S01]  /*07b0*/  DFMA R38, R42, R42, 144 ;  /* 0x406200002a26742b */ /* 0x000fe2000000002a */
[----:B------:R-:W-:Y:S01]  /*07c0*/  IMAD.MOV.U32 R6, RZ, RZ, R9 ;  /* 0x000000ffff067224 */ /* 0x000fe200078e0009 */
[----:B------:R-:W-:Y:S01]  /*07d0*/  DFMA R44, R32, R32, 144 ;  /* 0x40620000202c742b */ /* 0x000fe20000000020 */
[----:B------:R-:W-:Y:S01]  /*07e0*/  MOV R34, R8 ;  /* 0x0000000800227202 */ /* 0x000fe20000000f00 */
[--C-:B------:R-:W-:Y:S01]  /*07f0*/  DSETP.MIN.AND P1, P0, R36, R10.reuse, PT ;  /* 0x0000000a2400722a */ /* 0x100fe20003820000 */
[----:B------:R-:W-:Y:S01]  /*0800*/  IMAD.MOV.U32 R15, RZ, RZ, R8 ;  /* 0x000000ffff0f7224 */ /* 0x000fe200078e0008 */
[----:B------:R-:W-:Y:S01]  /*0810*/  FSEL R17, R17, R6, P4 ;  /* 0x0000000611117208 */ /* 0x000fe20002000000 */
[----:B------:R-:W-:Y:S01]  /*0820*/  IMAD.MOV.U32 R5, RZ, RZ, R11 ;  /* 0x000000ffff057224 */ /* 0x000fe200078e000b */
[----:B------:R-:W-:Y:S01]  /*0830*/  DADD R38, R38, -144 ;  /* 0xc062000026267429 */ /* 0x000fe20000000000 */
[----:B------:R-:W-:Y:S01]  /*0840*/  IMAD.MOV.U32 R8, RZ, RZ, R36 ;  /* 0x000000ffff087224 */ /* 0x000fe200078e0024 */
[----:B------:R-:W-:Y:S01]  /*0850*/  @P5 LOP3.LUT R17, R6, 0x80000, RZ, 0xfc, !PT ;  /* 0x0008000006115812 */ /* 0x000fe200078efcff */
[----:B------:R-:W-:Y:S01]  /*0860*/  DADD R44, R44, -144 ;  /* 0xc06200002c2c7429 */ /* 0x000fe20000000000 */
[----:B------:R-:W-:Y:S01]  /*0870*/  IMAD.MOV.U32 R6, RZ, RZ, R37 ;  /* 0x000000ffff067224 */ /* 0x000fe200078e0025 */
[----:B------:R-:W-:Y:S01]  /*0880*/  DSETP.MAX.AND P6, P5, R36, R10, PT ;  /* 0x0000000a2400722a */ /* 0x000fe20003dcf000 */
[----:B------:R-:W-:Y:S01]  /*0890*/  IMAD.MOV.U32 R13, RZ, RZ, R10 ;  /* 0x000000ffff0d7224 */ /* 0x000fe200078e000a */
[----:B------:R-:W-:Y:S01]  /*08a0*/  FSEL R7, R7, R9, P3 ;  /* 0x0000000907077208 */ /* 0x000fe20001800000 */
[----:B------:R-:W-:Y:S01]  /*08b0*/  DFMA R42, -R42, R42, 64 ;  /* 0x405000002a2a742b */ /* 0x000fe2000000012a */
[----:B------:R-:W-:Y:S01]  /*08c0*/  @P2 LOP3.LUT R7, R9, 0x80000, RZ, 0xfc, !PT ;  /* 0x0008000009072812 */ /* 0x000fe200078efcff */
[----:B------:R-:W-:Y:S01]  /*08d0*/  DFMA R32, -R32, R32, 64 ;  /* 0x405000002020742b */ /* 0x000fe20000000120 */
[----:B------:R-:W-:Y:S01]  /*08e0*/  FSEL R9, R6, R5, P1 ;  /* 0x0000000506097208 */ /* 0x000fe20000800000 */
[----:B------:R-:W-:Y:S01]  /*08f0*/  IMAD.MOV.U32 R14, RZ, RZ, R36 ;  /* 0x000000ffff0e7224 */ /* 0x000fe200078e0024 */
[----:B------:R-:W-:Y:S01]  /*0900*/  SEL R8, R8, R13, P6 ;  /* 0x0000000d08087207 */ /* 0x000fe20003000000 */
[----:B------:R-:W-:Y:S01]  /*0910*/  IMAD.MOV.U32 R35, RZ, RZ, R10 ;  /* 0x000000ffff237224 */ /* 0x000fe200078e000a */
[----:B------:R-:W-:Y:S01]  /*0920*/  FSEL R37, R37, R11, P6 ;  /* 0x0000000b25257208 */ /* 0x000fe20003000000 */
[----:B------:R-:W-:Y:S01]  /*0930*/  DADD R42, R42, -64 ;  /* 0xc05000002a2a7429 */ /* 0x000fe20000000000 */
[----:B------:R-:W-:Y:S01]  /*0940*/  @P0 LOP3.LUT R9, R5, 0x80000, RZ, 0xfc, !PT ;  /* 0x0008000005090812 */ /* 0x000fe200078efcff */
[--C-:B------:R-:W-:Y:S01]  /*0950*/  DSETP.MIN.AND P6, P0, R38, R44.reuse, PT ;  /* 0x0000002c2600722a */ /* 0x100fe200038c0000 */
[----:B------:R-:W-:Y:S01]  /*0960*/  SEL R14, R14, R35, P1 ;  /* 0x000000230e0e7207 */ /* 0x000fe20000800000 */
[----:B------:R-:W-:Y:S01]  /*0970*/  DADD R32, R32, -64 ;  /* 0xc050000020207429 */ /* 0x000fe20000000000 */
[----:B------:R-:W-:Y:S01]  /*0980*/  MOV R35, R39 ;  /* 0x0000002700237202 */ /* 0x000fe20000000f00 */
[----:B------:R-:W-:Y:S01]  /*0990*/  DSETP.MAX.AND P2, P1, R38, R44, PT ;  /* 0x0000002c2600722a */ /* 0x000fe2000394f000 */
[----:B------:R-:W-:Y:S01]  /*09a0*/  IMAD.MOV.U32 R5, RZ, RZ, R39 ;  /* 0x000000ffff057224 */ /* 0x000fe200078e0027 */
[----:B------:R-:W-:Y:S01]  /*09b0*/  @P5 LOP3.LUT R37, R11, 0x80000, RZ, 0xfc, !PT ;  /* 0x000800000b255812 */ /* 0x000fe200078efcff */
[----:B------:R-:W-:Y:S01]  /*09c0*/  IMAD.MOV.U32 R39, RZ, RZ, R45 ;  /* 0x000000ffff277224 */ /* 0x000fe200078e002d */
[----:B------:R-:W-:Y:S01]  /*09d0*/  SEL R16, R16, R34, P4 ;  /* 0x0000002210107207 */ /* 0x000fe20002000000 */
[----:B------:R-:W-:Y:S01]  /*09e0*/  IMAD.MOV.U32 R10, RZ, RZ, R38 ;  /* 0x000000ffff0a7224 */ /* 0x000fe200078e0026 */
[----:B------:R-:W-:Y:S01]  /*09f0*/  SEL R12, R12, R15, P3 ;  /* 0x0000000f0c0c7207 */ /* 0x000fe20001800000 */
[----:B------:R-:W-:Y:S01]  /*0a00*/  IMAD.MOV.U32 R11, RZ, RZ, R44 ;  /* 0x000000ffff0b7224 */ /* 0x000fe200078e002c */
[----:B------:R-:W-:Y:S01]  /*0a10*/  FSEL R35, R35, R39, P6 ;  /* 0x0000002723237208 */ /* 0x000fe20003000000 */
[----:B------:R-:W-:Y:S01]  /*0a20*/  IMAD.MOV.U32 R15, RZ, RZ, R38 ;  /* 0x000000ffff0f7224 */ /* 0x000fe200078e0026 */
[C-C-:B------:R-:W-:Y:S01]  /*0a30*/  DSETP.MIN.AND P4, P3, R42.reuse, R32.reuse, PT ;  /* 0x000000202a00722a */ /* 0x140fe20003b80000 */
[----:B------:R-:W-:Y:S01]  /*0a40*/  IMAD.MOV.U32 R34, RZ, RZ, R44 ;  /* 0x000000ffff227224 */ /* 0x000fe200078e002c */
[----:B------:R-:W-:Y:S01]  /*0a50*/  @P0 LOP3.LUT R35, R39, 0x80000, RZ, 0xfc, !PT ;  /* 0x0008000027230812 */ /* 0x000fe200078efcff */
[----:B------:R-:W-:Y:S01]  /*0a60*/  IMAD.MOV.U32 R38, RZ, RZ, R42 ;  /* 0x000000ffff267224 */ /* 0x000fe200078e002a */
[----:B------:R-:W-:Y:S01]  /*0a70*/  SEL R10, R10, R11, P6 ;  /* 0x0000000b0a0a7207 */ /* 0x000fe20003000000 */
[----:B------:R-:W-:Y:S01]  /*0a80*/  IMAD.MOV.U32 R39, RZ, RZ, R32 ;  /* 0x000000ffff277224 */ /* 0x000fe200078e0020 */
[----:B------:R-:W-:Y:S01]  /*0a90*/  DSETP.MAX.AND P5, P6, R42, R32, PT ;  /* 0x000000202a00722a */ /* 0x000fe20003eaf000 */
[----:B------:R-:W-:Y:S01]  /*0aa0*/  MOV R36, R42 ;  /* 0x0000002a00247202 */ /* 0x000fe20000000f00 */
[----:B------:R-:W-:Y:S01]  /*0ab0*/  IMAD.MOV.U32 R13, RZ, RZ, R43 ;  /* 0x000000ffff0d7224 */ /* 0x000fe200078e002b */
[----:B------:R-:W-:Y:S01]  /*0ac0*/  SEL R34, R15, R34, P2 ;  /* 0x000000220f227207 */ /* 0x000fe20001000000 */
[----:B------:R-:W-:Y:S01]  /*0ad0*/  IMAD.MOV.U32 R15, RZ, RZ, R9 ;  /* 0x000000ffff0f7224 */ /* 0x000fe200078e0009 */
[-C--:B------:R-:W-:Y:S01]  /*0ae0*/  SEL R42, R38, R39.reuse, P4 ;  /* 0x00000027262a7207 */ /* 0x080fe20002000000 */
[----:B------:R-:W-:Y:S01]  /*0af0*/  IMAD.MOV.U32 R38, RZ, RZ, R33 ;  /* 0x000000ffff267224 */ /* 0x000fe200078e0021 */
[----:B------:R-:W-:Y:S01]  /*0b00*/  DADD R16, R40, R16 ;  /* 0x0000000028107229 */ /* 0x000fe20000000010 */
[----:B------:R-:W-:Y:S01]  /*0b10*/  IMAD.MOV.U32 R6, RZ, RZ, R45 ;  /* 0x000000ffff067224 */ /* 0x000fe200078e002d */
[----:B------:R-:W-:Y:S01]  /*0b20*/  SEL R36, R36, R39, P5 ;  /* 0x0000002724247207 */ /* 0x000fe20002800000 */
[----:B------:R-:W-:Y:S01]  /*0b30*/  IMAD.MOV.U32 R11, RZ, RZ, R43 ;  /* 0x000000ffff0b7224 */ /* 0x000fe200078e002b */
[----:B------:R-:W-:Y:S01]  /*0b40*/  FSEL R43, R13, R38, P4 ;  /* 0x000000260d2b7208 */ /* 0x000fe20002000000 */
[----:B------:R-:W-:Y:S01]  /*0b50*/  DADD R14, R18, R14 ;  /* 0x00000000120e7229 */ /* 0x000fe2000000000e */
[----:B------:R-:W-:Y:S01]  /*0b60*/  IMAD.MOV.U32 R13, RZ, RZ, R7 ;  /* 0x000000ffff0d7224 */ /* 0x000fe200078e0007 */
[----:B------:R-:W-:Y:S01]  /*0b70*/  FSEL R5, R5, R6, P2 ;  /* 0x0000000605057208 */ /* 0x000fe20001000000 */
[----:B------:R-:W-:Y:S01]  /*0b80*/  IMAD.MOV.U32 R9, RZ, RZ, R37 ;  /* 0x000000ffff097224 */ /* 0x000fe200078e0025 */
[----:B------:R-:W-:Y:S01]  /*0b90*/  FSEL R7, R11, R33, P5 ;  /* 0x000000210b077208 */ /* 0x000fe20002800000 */
[----:B------:R-:W-:Y:S01]  /*0ba0*/  IMAD.MOV.U32 R11, RZ, RZ, R35 ;  /* 0x000000ffff0b7224 */ /* 0x000fe200078e0023 */
[----:B------:R-:W-:Y:S01]  /*0bb0*/  @P1 LOP3.LUT R5, R6, 0x80000, RZ, 0xfc, !PT ;  /* 0x0008000006051812 */ /* 0x000fe200078efcff */
[----:B------:R-:W-:Y:S01]  /*0bc0*/  DADD R12, R30, R12 ;  /* 0x000000001e0c7229 */ /* 0x000fe2000000000c */
[----:B------:R-:W-:Y:S01]  /*0bd0*/  @P6 LOP3.LUT R7, R33, 0x80000, RZ, 0xfc, !PT ;  /* 0x0008000021076812 */ /* 0x000fe200078efcff */
[----:B------:R-:W-:Y:S01]  /*0be0*/  DADD R8, R20, R8 ;  /* 0x0000000014087229 */ /* 0x000fe20000000008 */
[----:B------:R-:W-:Y:S01]  /*0bf0*/  @P3 LOP3.LUT R43, R38, 0x80000, RZ, 0xfc, !PT ;  /* 0x00080000262b3812 */ /* 0x000fe200078efcff */
[----:B------:R-:W-:Y:S01]  /*0c00*/  DSETP.MAX.AND P1, P2, R16, R14, PT ;  /* 0x0000000e1000722a */ /* 0x000fe20003a2f000 */
[----:B------:R-:W-:Y:S01]  /*0c10*/  IMAD.MOV.U32 R35, RZ, RZ, R5 ;  /* 0x000000ffff237224 */ /* 0x000fe200078e0005 */
[----:B------:R-:W-:Y:S01]  /*0c20*/  DADD R10, R22, R10 ;  /* 0x00000000160a7229 */ /* 0x000fe2000000000a */
[----:B------:R-:W-:-:S02]  /*0c30*/  IMAD.MOV.U32 R37, RZ, RZ, R7 ;  /* 0x000000ffff257224 */ /* 0x000fc400078e0007 */
[----:B------:R-:W-:Y:S01]  /*0c40*/  IMAD.MOV.U32 R32, RZ, RZ, R17 ;  /* 0x000000ffff207224 */ /* 0x000fe200078e0011 */
[----:B------:R-:W-:Y:S01]  /*0c50*/  DADD R42, R26, R42 ;  /* 0x000000001a2a7229 */ /* 0x000fe2000000002a */
[----:B------:R-:W-:Y:S01]  /*0c60*/  MOV R17, R14 ;  /* 0x0000000e00117202 */ /* 0x000fe20000000f00 */
[----:B------:R-:W-:Y:S01]  /*0c70*/  DADD R34, R24, R34 ;  /* 0x0000000018227229 */ /* 0x000fe20000000022 */
[----:B------:R-:W-:Y:S01]  /*0c80*/  IMAD.MOV.U32 R6, RZ, RZ, R16 ;  /* 0x000000ffff067224 */ /* 0x000fe200078e0010 */
[----:B------:R-:W-:Y:S01]  /*0c90*/  DADD R36, R28, R36 ;  /* 0x000000001c247229 */ /* 0x000fe20000000024 */
[----:B------:R-:W-:Y:S01]  /*0ca0*/  IMAD.MOV.U32 R14, RZ, RZ, R12 ;  /* 0x000000ffff0e7224 */ /* 0x000fe200078e000c */
[----:B------:R-:W-:Y:S01]  /*0cb0*/  DSETP.MAX.AND P3, P0, R12, R8, PT ;  /* 0x000000080c00722a */ /* 0x000fe2000386f000 */
[----:B------:R-:W-:Y:S01]  /*0cc0*/  IMAD.MOV.U32 R5, RZ, RZ, R8 ;  /* 0x000000ffff057224 */ /* 0x000fe200078e0008 */
[----:B------:R-:W-:Y:S01]  /*0cd0*/  FSEL R7, R32, R15, P1 ;  /* 0x0000000f20077208 */ /* 0x000fe20000800000 */
[----:B------:R-:W-:Y:S01]  /*0ce0*/  IMAD.MOV.U32 R12, RZ, RZ, R9 ;  /* 0x000000ffff0c7224 */ /* 0x000fe200078e0009 */
[----:B------:R-:W-:Y:S01]  /*0cf0*/  SEL R6, R6, R17, P1 ;  /* 0x0000001106067207 */ /* 0x000fe20000800000 */
[----:B------:R-:W-:Y:S01]  /*0d00*/  IMAD.MOV.U32 R8, RZ, RZ, R10 ;  /* 0x000000ffff087224 */ /* 0x000fe200078e000a */
[----:B------:R-:W-:Y:S01]  /*0d10*/  @P2 LOP3.LUT R7, R15, 0x80000, RZ, 0xfc, !PT ;  /* 0x000800000f072812 */ /* 0x000fe200078efcff */
[----:B------:R-:W-:Y:S01]  /*0d20*/  DSETP.MAX.AND P1, P2, R10, R42, PT ;  /* 0x0000002a0a00722a */ /* 0x000fe20003a2f000 */
[----:B------:R-:W-:Y:S01]  /*0d30*/  SEL R14, R14, R5, P3 ;  /* 0x000000050e0e7207 */ /* 0x000fe20001800000 */
[----:B------:R-:W-:Y:S01]  /*0d40*/  IMAD.MOV.U32 R9, RZ, RZ, R42 ;  /* 0x000000ffff097224 */ /* 0x000fe200078e002a */
[----:B------:R-:W-:Y:S01]  /*0d50*/  FSEL R15, R13, R12, P3 ;  /* 0x0000000c0d0f7208 */ /* 0x000fe20001800000 */
[----:B------:R-:W-:Y:S01]  /*0d60*/  DSETP.MAX.AND P3, P4, R34, R36, PT ;  /* 0x000000242200722a */ /* 0x000fe20003c6f000 */
[----:B------:R-:W-:Y:S01]  /*0d70*/  MOV R10, R34 ;  /* 0x00000022000a7202 */ /* 0x000fe20000000f00 */
[----:B------:R-:W-:Y:S01]  /*0d80*/  IMAD.MOV.U32 R5, RZ, RZ, R6 ;  /* 0x000000ffff057224 */ /* 0x000fe200078e0006 */
[----:B------:R-:W-:Y:S01]  /*0d90*/  @P0 LOP3.LUT R15, R12, 0x80000, RZ, 0xfc, !PT ;  /* 0x000800000c0f0812 */ /* 0x000fe200078efcff */
[----:B------:R-:W-:Y:S01]  /*0da0*/  IMAD.MOV.U32 R12, RZ, RZ, R37 ;  /* 0x000000ffff0c7224 */ /* 0x000fe200078e0025 */
[----:B------:R-:W-:-:S02]  /*0db0*/  FSEL R11, R11, R43, P1 ;  /* 0x0000002b0b0b7208 */ /* 0x000fc40000800000 */
[----:B------:R-:W-:Y:S02]  /*0dc0*/  SEL R8, R8, R9, P1 ;  /* 0x0000000908087207 */ /* 0x000fe40000800000 */
[----:B------:R-:W-:Y:S02]  /*0dd0*/  FSEL R35, R35, R12, P3 ;  /* 0x0000000c23237208 */ /* 0x000fe40001800000 */
[----:B------:R-:W-:Y:S02]  /*0de0*/  @P2 LOP3.LUT R11, R43, 0x80000, RZ, 0xfc, !PT ;  /* 0x000800002b0b2812 */ /* 0x000fe400078efcff */
[----:B------:R-:W-:Y:S02]  /*0df0*/  SEL R10, R10, R36, P3 ;  /* 0x000000240a0a7207 */ /* 0x000fe40001800000 */
[----:B------:R-:W-:Y:S01]  /*0e00*/  @P4 LOP3.LUT R35, R12, 0x80000, RZ, 0xfc, !PT ;  /* 0x000800000c234812 */ /* 0x000fe200078efcff */
[----:B------:R-:W-:-:S04]  /*0e10*/  IMAD.MOV.U32 R9, RZ, RZ, R11 ;  /* 0x000000ffff097224 */ /* 0x000fc800078e000b */
[----:B------:R-:W-:Y:S02]  /*0e20*/  IMAD.MOV.U32 R11, RZ, RZ, R35 ;  /* 0x000000ffff0b7224 */ /* 0x000fe400078e0023 */
[----:B------:R-:W-:Y:S01]  /*0e30*/  DSETP.MAX.AND P0, P1, R6, R8, PT ;  /* 0x000000080600722a */ /* 0x000fe2000390f000 */
[----:B------:R-:W-:-:S03]  /*0e40*/  IMAD.MOV.U32 R6, RZ, RZ, R8 ;  /* 0x000000ffff067224 */ /* 0x000fc600078e0008 */
[----:B------:R-:W-:Y:S01]  /*0e50*/  DSETP.MAX.AND P2, P3, R14, R10, PT ;  /* 0x0000000a0e00722a */ /* 0x000fe20003b4f000 */
[----:B------:R-:W-:Y:S01]  /*0e60*/  IMAD.MOV.U32 R12, RZ, RZ, R11 ;  /* 0x000000ffff0c7224 */ /* 0x000fe200078e000b */
[----:B------:R-:W-:Y:S02]  /*0e70*/  FSEL R7, R7, R9, P0 ;  /* 0x0000000907077208 */ /* 0x000fe40000000000 */
[----:B------:R-:W-:Y:S01]  /*0e80*/  SEL R6, R5, R6, P0 ;  /* 0x0000000605067207 */ /* 0x000fe20000000000 */
[----:B------:R-:W-:Y:S01]  /*0e90*/  IMAD.MOV.U32 R5, RZ, RZ, R15 ;  /* 0x000000ffff057224 */ /* 0x000fe200078e000f */
[----:B------:R-:W-:-:S04]  /*0ea0*/  SEL R8, R14, R10, P2 ;  /* 0x0000000a0e087207 */ /* 0x000fc80001000000 */
[----:B------:R-:W-:Y:S02]  /*0eb0*/  FSEL R5, R5, R12, P2 ;  /* 0x0000000c05057208 */ /* 0x000fe40001000000 */
[----:B------:R-:W-:Y:S02]  /*0ec0*/  @P1 LOP3.LUT R7, R9, 0x80000, RZ, 0xfc, !PT ;  /* 0x0008000009071812 */ /* 0x000fe400078efcff */
[----:B------:R-:W-:Y:S01]  /*0ed0*/  @P3 LOP3.LUT R5, R12, 0x80000, RZ, 0xfc, !PT ;  /* 0x000800000c053812 */ /* 0x000fe200078efcff */
[----:B------:R-:W-:-:S03]  /*0ee0*/  IMAD.MOV.U32 R12, RZ, RZ, R0 ;  /* 0x000000ffff0c7224 */ /* 0x000fc600078e0000 */
[----:B------:R-:W-:Y:S01]  /*0ef0*/  DSETP.GTU.AND P1, PT, R6, RZ, PT ;  /* 0x000000ff0600722a */ /* 0x000fe20003f2c000 */
[----:B------:R-:W-:Y:S01]  /*0f00*/  IMAD.MOV.U32 R9, RZ, RZ, R5 ;  /* 0x000000ffff097224 */ /* 0x000fe200078e0005 */
[----:B------:R-:W-:Y:S01]  /*0f10*/  MOV R5, 0x2 ;  /* 0x0000000200057802 */ /* 0x000fe20000000f00 */
[----:B------:R-:W-:-:S03]  /*0f20*/  IMAD.MOV.U32 R7, RZ, RZ, R3 ;  /* 0x000000ffff077224 */ /* 0x000fc600078e0003 */
[----:B------:R-:W-:Y:S01]  /*0f30*/  SEL R6, RZ, 0x1, P1 ;  /* 0x00000001ff067807 */ /* 0x000fe20000800000 */
[----:B------:R-:W-:-:S07]  /*0f40*/  DSETP.GTU.AND P0, PT, R8, RZ, PT ;  /* 0x000000ff0800722a */ /* 0x000fce0003f0c000 */
[----:B------:R-:W-:-:S07]  /*0f50*/  @P1 IMAD.MOV R5, RZ, RZ, 0x1 ;  /* 0x00000001ff051424 */ /* 0x000fce00078e02ff */
[----:B------:R-:W-:Y:S01]  /*0f60*/  @P0 IMAD.MOV R5, RZ, RZ, R6 ;  /* 0x000000ffff050224 */ /* 0x000fe200078e0206 */
[----:B------:R-:W-:Y:S01]  /*0f70*/  ISETP.NE.AND P0, PT, R4, RZ, PT ;  /* 0x000000ff0400720c */ /* 0x000fe20003f05270 */
[----:B------:R-:W-:Y:S01]  /*0f80*/  IMAD.MOV.U32 R6, RZ, RZ, R2 ;  /* 0x000000ffff067224 */ /* 0x000fe200078e0002 */
[----:B------:R-:W-:-:S04]  /*0f90*/  IADD3 R2, P1, PT, R2, 0x1, RZ ;  /* 0x0000000102027810 */ /* 0x000fc80007f3e0ff */
[----:B------:R0:W-:Y:S01]  /*0fa0*/  STG.E.U8 desc[UR4][R6.64], R5 ;  /* 0x0000000506007986 */ /* 0x0001e2000c101104 */
[----:B------:R-:W-:-:S06]  /*0fb0*/  IMAD.X R3, RZ, RZ, R3, P1 ;  /* 0x000000ffff037224 */ /* 0x000fcc00008e0603 */
[----:B------:R-:W-:Y:S05]  /*0fc0*/  @P0 BRA `(.L_x_0) ;  /* 0xfffffff400800947 */ /* 0x000fea000383ffff */
[----:B------:R-:W-:Y:S05]  /*0fd0*/  EXIT ;  /* 0x000000000000794d */ /* 0x000fea0003800000 */
.L_x_1:
[----:B------:R-:W-:-:S00]  /*0fe0*/  BRA `(.L_x_1) ;  /* 0xfffffffc00fc7947 */ /* 0x000fc0000383ffff */
[----:B------:R-:W-:-:S00]  /*0ff0*/  NOP ;  /* 0x0000000000007918 */ /* 0x000fc00000000000 */
        /* <DEDUP_REMOVED lines=8> */
.L_x_2:


//--------------------- .nv.shared.reserved.0     --------------------------
	.section	.nv.shared.reserved.0,"aw",@nobits
	.weak		__nv_reservedSMEM_offset_0_alias
	.size		__nv_reservedSMEM_offset_0_alias, 0, 64
	.other		__nv_reservedSMEM_offset_0_alias,@"STO_CUDA_RESERVED_SHARED STV_DEFAULT"
__nv_reservedSMEM_offset_0_alias:
	.zero		0
	.zero		64


//--------------------- .nv.constant0._Z6kernelPc --------------------------
	.section	.nv.constant0._Z6kernelPc,"a",@progbits
	.sectionflags	@""
	.align	4
.nv.constant0._Z6kernelPc:
	.zero		904


//--------------------- SYMBOLS --------------------------

	.type		.nv.reservedSmem.offset0,@object
	.size		.nv.reservedSmem.offset0,0x4
